//
// Generated by NVIDIA NVVM Compiler
//
// Compiler Build ID: CL-36424714
// Cuda compilation tools, release 13.0, V13.0.88
// Based on NVVM 20.0.0
//

.version 9.0
.target sm_100
.address_size 64

	// .globl	_Z20matrixMultiplicationPfS_S_

.visible .entry _Z20matrixMultiplicationPfS_S_(
	.param .u64 .ptr .align 1 _Z20matrixMultiplicationPfS_S__param_0,
	.param .u64 .ptr .align 1 _Z20matrixMultiplicationPfS_S__param_1,
	.param .u64 .ptr .align 1 _Z20matrixMultiplicationPfS_S__param_2
)
{
	.reg .pred 	%p<2>;
	.reg .b32 	%r<13>;
	.reg .b32 	%f<28>;
	.reg .b64 	%rd<25>;

	ld.param.u64 	%rd10, [_Z20matrixMultiplicationPfS_S__param_0];
	ld.param.u64 	%rd11, [_Z20matrixMultiplicationPfS_S__param_1];
	ld.param.u64 	%rd9, [_Z20matrixMultiplicationPfS_S__param_2];
	cvta.to.global.u64 	%rd12, %rd11;
	cvta.to.global.u64 	%rd13, %rd10;
	mov.u32 	%r4, %ctaid.y;
	mov.u32 	%r5, %ntid.y;
	mov.u32 	%r6, %tid.y;
	mad.lo.s32 	%r7, %r4, %r5, %r6;
	mov.u32 	%r8, %ctaid.x;
	mov.u32 	%r9, %ntid.x;
	mov.u32 	%r10, %tid.x;
	mad.lo.s32 	%r11, %r8, %r9, %r10;
	cvt.u64.u32 	%rd1, %r7;
	cvt.s64.s32 	%rd2, %r11;
	mul.wide.u32 	%rd14, %r7, 4096;
	add.s64 	%rd15, %rd14, %rd13;
	add.s64 	%rd24, %rd15, 16;
	mul.wide.s32 	%rd16, %r11, 4;
	add.s64 	%rd17, %rd16, %rd12;
	add.s64 	%rd23, %rd17, 16384;
	mov.f32 	%f27, 0f00000000;
	mov.b32 	%r12, 0;
$L__BB0_1:
	ld.global.f32 	%f4, [%rd24+-16];
	ld.global.f32 	%f5, [%rd23+-16384];
	fma.rn.f32 	%f6, %f4, %f5, %f27;
	ld.global.f32 	%f7, [%rd24+-12];
	ld.global.f32 	%f8, [%rd23+-12288];
	fma.rn.f32 	%f9, %f7, %f8, %f6;
	ld.global.f32 	%f10, [%rd24+-8];
	ld.global.f32 	%f11, [%rd23+-8192];
	fma.rn.f32 	%f12, %f10, %f11, %f9;
	ld.global.f32 	%f13, [%rd24+-4];
	ld.global.f32 	%f14, [%rd23+-4096];
	fma.rn.f32 	%f15, %f13, %f14, %f12;
	ld.global.f32 	%f16, [%rd24];
	ld.global.f32 	%f17, [%rd23];
	fma.rn.f32 	%f18, %f16, %f17, %f15;
	ld.global.f32 	%f19, [%rd24+4];
	ld.global.f32 	%f20, [%rd23+4096];
	fma.rn.f32 	%f21, %f19, %f20, %f18;
	ld.global.f32 	%f22, [%rd24+8];
	ld.global.f32 	%f23, [%rd23+8192];
	fma.rn.f32 	%f24, %f22, %f23, %f21;
	ld.global.f32 	%f25, [%rd24+12];
	ld.global.f32 	%f26, [%rd23+12288];
	fma.rn.f32 	%f27, %f25, %f26, %f24;
	add.s32 	%r12, %r12, 8;
	add.s64 	%rd24, %rd24, 32;
	add.s64 	%rd23, %rd23, 32768;
	setp.ne.s32 	%p1, %r12, 1024;
	@%p1 bra 	$L__BB0_1;
	cvta.to.global.u64 	%rd18, %rd9;
	shl.b64 	%rd19, %rd1, 10;
	add.s64 	%rd20, %rd19, %rd2;
	shl.b64 	%rd21, %rd20, 2;
	add.s64 	%rd22, %rd18, %rd21;
	st.global.f32 	[%rd22], %f27;
	ret;

}


// ===== COMPILED SASS (sm_100) =====

	.target	sm_100

	.elftype	@"ET_EXEC"


//--------------------- .note.nv.tkinfo           --------------------------
	.section	.note.nv.tkinfo,"",@"SHT_NOTE"
	.sectionflags	@"SHF_NOTE_NV_TKINFO"
	.tkinfo
        /*0018*/ 	.word	0x00000002
        /*0030*/ 	.string	""
        /*0030*/ 	.string	"ptxas"
        /*0030*/ 	.string	"Cuda compilation tools, release 13.0, V13.0.88"
        /*0030*/ 	.string	"Build cuda_13.0.r13.0/compiler.36424714_0"
        /*0030*/ 	.string	"-arch sm_100 -m 64 "



//--------------------- .note.nv.cuinfo           --------------------------
	.section	.note.nv.cuinfo,"",@"SHT_NOTE"
	.sectionflags	@"SHF_NOTE_NV_CUINFO"
        /*0018*/ 	.short	0x0002
        /*001a*/ 	.short	0x0064
        /*001c*/ 	.short	0x0082
	.zero		2


//--------------------- .nv.info                  --------------------------
	.section	.nv.info,"",@"SHT_CUDA_INFO"
	.align	4


	//----- nvinfo : EIATTR_REGCOUNT
	.align		4
        /*0000*/ 	.byte	0x04, 0x2f
        /*0002*/ 	.short	(.L_1 - .L_0)
	.align		4
.L_0:
        /*0004*/ 	.word	index@(_Z20matrixMultiplicationPfS_S_)
        /*0008*/ 	.word	0x00000020


	//----- nvinfo : EIATTR_FRAME_SIZE
	.align		4
.L_1:
        /*000c*/ 	.byte	0x04, 0x11
        /*000e*/ 	.short	(.L_3 - .L_2)
	.align		4
.L_2:
        /*0010*/ 	.word	index@(_Z20matrixMultiplicationPfS_S_)
        /*0014*/ 	.word	0x00000000


	//----- nvinfo : EIATTR_MIN_STACK_SIZE
	.align		4
.L_3:
        /*0018*/ 	.byte	0x04, 0x12
        /*001a*/ 	.short	(.L_5 - .L_4)
	.align		4
.L_4:
        /*001c*/ 	.word	index@(_Z20matrixMultiplicationPfS_S_)
        /*0020*/ 	.word	0x00000000
.L_5:


//--------------------- .nv.compat                --------------------------
	.section	.nv.compat,"",@"SHT_CUDA_COMPAT_INFO"
	.align	4
        /*0000*/ 	.byte	0x02, 0x09, 0x00, 0x00, 0x02, 0x02, 0x01, 0x00, 0x02, 0x05, 0x05, 0x00, 0x03, 0x07, 0x01, 0x01
        /*0010*/ 	.byte	0x02, 0x03, 0x00, 0x00, 0x02, 0x06, 0x01, 0x00, 0x04, 0x0b, 0x08, 0x00, 0x09, 0x00, 0x00, 0x00
        /*0020*/ 	.byte	0x00, 0x00, 0x00, 0x00


//--------------------- .nv.info._Z20matrixMultiplicationPfS_S_ --------------------------
	.section	.nv.info._Z20matrixMultiplicationPfS_S_,"",@"SHT_CUDA_INFO"
	.sectionflags	@""
	.align	4


	//----- nvinfo : EIATTR_CUDA_API_VERSION
	.align		4
        /*0000*/ 	.byte	0x04, 0x37
        /*0002*/ 	.short	(.L_7 - .L_6)
.L_6:
        /*0004*/ 	.word	0x00000082


	//----- nvinfo : EIATTR_KPARAM_INFO
	.align		4
.L_7:
        /*0008*/ 	.byte	0x04, 0x17
        /*000a*/ 	.short	(.L_9 - .L_8)
.L_8:
        /*000c*/ 	.word	0x00000000
        /*0010*/ 	.short	0x0002
        /*0012*/ 	.short	0x0010
        /*0014*/ 	.byte	0x00, 0xf5, 0x21, 0x00


	//----- nvinfo : EIATTR_KPARAM_INFO
	.align		4
.L_9:
        /*0018*/ 	.byte	0x04, 0x17
        /*001a*/ 	.short	(.L_11 - .L_10)
.L_10:
        /*001c*/ 	.word	0x00000000
        /*0020*/ 	.short	0x0001
        /*0022*/ 	.short	0x0008
        /*0024*/ 	.byte	0x00, 0xf5, 0x21, 0x00


	//----- nvinfo : EIATTR_KPARAM_INFO
	.align		4
.L_11:
        /*0028*/ 	.byte	0x04, 0x17
        /*002a*/ 	.short	(.L_13 - .L_12)
.L_12:
        /*002c*/ 	.word	0x00000000
        /*0030*/ 	.short	0x0000
        /*0032*/ 	.short	0x0000
        /*0034*/ 	.byte	0x00, 0xf5, 0x21, 0x00


	//----- nvinfo : EIATTR_SPARSE_MMA_MASK
	.align		4
.L_13:
        /*0038*/ 	.byte	0x03, 0x50
        /*003a*/ 	.short	0x0000


	//----- nvinfo : EIATTR_MAXREG_COUNT
	.align		4
        /*003c*/ 	.byte	0x03, 0x1b
        /*003e*/ 	.short	0x00ff


	//----- nvinfo : EIATTR_MERCURY_ISA_VERSION
	.align		4
        /*0040*/ 	.byte	0x03, 0x5f
        /*0042*/ 	.short	0x0101


	//----- nvinfo : EIATTR_VRC_CTA_INIT_COUNT
	.align		4
        /*0044*/ 	.byte	0x02, 0x4a
	.zero		1
	.zero		1


	//----- nvinfo : EIATTR_EXIT_INSTR_OFFSETS
	.align		4
        /*0048*/ 	.byte	0x04, 0x1c
        /*004a*/ 	.short	(.L_15 - .L_14)


	//   ....[0]....
.L_14:
        /*004c*/ 	.word	0x00000e40


	//----- nvinfo : EIATTR_CBANK_PARAM_SIZE
	.align		4
.L_15:
        /*0050*/ 	.byte	0x03, 0x19
        /*0052*/ 	.short	0x0018


	//----- nvinfo : EIATTR_PARAM_CBANK
	.align		4
        /*0054*/ 	.byte	0x04, 0x0a
        /*0056*/ 	.short	(.L_17 - .L_16)
	.align		4
.L_16:
        /*0058*/ 	.word	index@(.nv.constant0._Z20matrixMultiplicationPfS_S_)
        /*005c*/ 	.short	0x0380
        /*005e*/ 	.short	0x0018


	//----- nvinfo : EIATTR_SW_WAR
	.align		4
.L_17:
        /*0060*/ 	.byte	0x04, 0x36
        /*0062*/ 	.short	(.L_19 - .L_18)
.L_18:
        /*0064*/ 	.word	0x00000008
.L_19:


//--------------------- .nv.callgraph             --------------------------
	.section	.nv.callgraph,"",@"SHT_CUDA_CALLGRAPH"
	.align	4
	.sectionentsize	8
	.align		4
        /*0000*/ 	.word	0x00000000
	.align		4
        /*0004*/ 	.word	0xffffffff
	.align		4
        /*0008*/ 	.word	0x00000000
	.align		4
        /*000c*/ 	.word	0xfffffffe
	.align		4
        /*0010*/ 	.word	0x00000000
	.align		4
        /*0014*/ 	.word	0xfffffffd
	.align		4
        /*0018*/ 	.word	0x00000000
	.align		4
        /*001c*/ 	.word	0xfffffffc


//--------------------- .text._Z20matrixMultiplicationPfS_S_ --------------------------
	.section	.text._Z20matrixMultiplicationPfS_S_,"ax",@progbits
	.align	128
        .global         _Z20matrixMultiplicationPfS_S_
        .type           _Z20matrixMultiplicationPfS_S_,@function
        .size           _Z20matrixMultiplicationPfS_S_,(.L_x_2 - _Z20matrixMultiplicationPfS_S_)
        .other          _Z20matrixMultiplicationPfS_S_,@"STO_CUDA_ENTRY STV_DEFAULT"
_Z20matrixMultiplicationPfS_S_:
.text._Z20matrixMultiplicationPfS_S_:
[----:B------:R-:W-:Y:S01]  /*0000*/  LDC R1, c[0x0][0x37c] ;  /* 0x0000df00ff017b82 */ /* 0x000fe20000000800 */
[----:B------:R-:W0:Y:S07]  /*0010*/  S2R R7, SR_TID.Y ;  /* 0x0000000000077919 */ /* 0x000e2e0000002200 */
[----:B------:R-:W0:Y:S01]  /*0020*/  S2UR UR4, SR_CTAID.Y ;  /* 0x00000000000479c3 */ /* 0x000e220000002600 */
[----:B------:R-:W-:Y:S01]  /*0030*/  HFMA2 R12, -RZ, RZ, 0, 0 ;  /* 0x00000000ff0c7431 */ /* 0x000fe200000001ff */
[----:B------:R-:W1:Y:S01]  /*0040*/  LDCU.64 UR6, c[0x0][0x358] ;  /* 0x00006b00ff0677ac */ /* 0x000e620008000a00 */
[----:B------:R-:W2:Y:S05]  /*0050*/  S2R R9, SR_TID.X ;  /* 0x0000000000097919 */ /* 0x000eaa0000002100 */
[----:B------:R-:W0:Y:S08]  /*0060*/  LDC R0, c[0x0][0x364] ;  /* 0x0000d900ff007b82 */ /* 0x000e300000000800 */
[----:B------:R-:W2:Y:S08]  /*0070*/  S2UR UR5, SR_CTAID.X ;  /* 0x00000000000579c3 */ /* 0x000eb00000002500 */
[----:B------:R-:W2:Y:S08]  /*0080*/  LDC R6, c[0x0][0x360] ;  /* 0x0000d800ff067b82 */ /* 0x000eb00000000800 */
[----:B------:R-:W3:Y:S01]  /*0090*/  LDC.64 R2, c[0x0][0x380] ;  /* 0x0000e000ff027b82 */ /* 0x000ee20000000a00 */
[----:B0-----:R-:W-:Y:S01]  /*00a0*/  IMAD R0, R0, UR4, R7 ;  /* 0x0000000400007c24 */ /* 0x001fe2000f8e0207 */
[----:B------:R-:W-:-:S06]  /*00b0*/  UMOV UR4, URZ ;  /* 0x000000ff00047c82 */ /* 0x000fcc0008000000 */
[----:B------:R-:W0:Y:S01]  /*00c0*/  LDC.64 R4, c[0x0][0x388] ;  /* 0x0000e200ff047b82 */ /* 0x000e220000000a00 */
[----:B--2---:R-:W-:-:S05]  /*00d0*/  IMAD R7, R6, UR5, R9 ;  /* 0x0000000506077c24 */ /* 0x004fca000f8e0209 */
[----:B------:R-:W-:Y:S01]  /*00e0*/  SHF.R.S32.HI R9, RZ, 0x1f, R7 ;  /* 0x0000001fff097819 */ /* 0x000fe20000011407 */
[----:B---3--:R-:W-:-:S03]  /*00f0*/  IMAD.WIDE.U32 R2, R0, 0x1000, R2 ;  /* 0x0000100000027825 */ /* 0x008fc600078e0002 */
[----:B------:R-:W-:Y:S01]  /*0100*/  IADD3 R8, P0, PT, R2, 0x10, RZ ;  /* 0x0000001002087810 */ /* 0x000fe20007f1e0ff */
[----:B0-----:R-:W-:-:S03]  /*0110*/  IMAD.WIDE R4, R7, 0x4, R4 ;  /* 0x0000000407047825 */ /* 0x001fc600078e0204 */
[----:B------:R-:W-:Y:S02]  /*0120*/  IADD3.X R11, PT, PT, RZ, R3, RZ, P0, !PT ;  /* 0x00000003ff0b7210 */ /* 0x000fe400007fe4ff */
[----:B------:R-:W-:-:S04]  /*0130*/  IADD3 R2, P1, PT, R4, 0x4000, RZ ;  /* 0x0000400004027810 */ /* 0x000fc80007f3e0ff */
[----:B-1----:R-:W-:-:S09]  /*0140*/  IADD3.X R3, PT, PT, RZ, R5, RZ, P1, !PT ;  /* 0x00000005ff037210 */ /* 0x002fd20000ffe4ff */
.L_x_0:
[----:B------:R-:W-:Y:S01]  /*0150*/  MOV R4, R8 ;  /* 0x0000000800047202 */ /* 0x000fe20000000f00 */
[----:B------:R-:W2:Y:S01]  /*0160*/  LDG.E R22, desc[UR6][R2.64+-0x4000] ;  /* 0xffc0000602167981 */ /* 0x000ea2000c1e1900 */
[----:B------:R-:W-:-:S03]  /*0170*/  MOV R5, R11 ;  /* 0x0000000b00057202 */ /* 0x000fc60000000f00 */
[----:B------:R-:W3:Y:S04]  /*0180*/  LDG.E R24, desc[UR6][R2.64+-0x3000] ;  /* 0xffd0000602187981 */ /* 0x000ee8000c1e1900 */
[----:B------:R-:W2:Y:S04]  /*0190*/  LDG.E R17, desc[UR6][R4.64+-0x10] ;  /* 0xfffff00604117981 */ /* 0x000ea8000c1e1900 */
[----:B------:R-:W3:Y:S04]  /*01a0*/  LDG.E R27, desc[UR6][R4.64+-0xc] ;  /* 0xfffff406041b7981 */ /* 0x000ee8000c1e1900 */
[----:B------:R-:W4:Y:S04]  /*01b0*/  LDG.E R20, desc[UR6][R4.64+-0x8] ;  /* 0xfffff80604147981 */ /* 0x000f28000c1e1900 */
[----:B------:R-:W4:Y:S04]  /*01c0*/  LDG.E R25, desc[UR6][R2.64+-0x2000] ;  /* 0xffe0000602197981 */ /* 0x000f28000c1e1900 */
[----:B------:R-:W5:Y:S04]  /*01d0*/  LDG.E R18, desc[UR6][R4.64+-0x4] ;  /* 0xfffffc0604127981 */ /* 0x000f68000c1e1900 */
        /* <DEDUP_REMOVED lines=10> */
[----:B------:R-:W5:Y:S01]  /*0280*/  LDG.E R11, desc[UR6][R2.64+0x4000] ;  /* 0x00400006020b7981 */ /* 0x000f62000c1e1900 */
[----:B--2---:R-:W-:-:S03]  /*0290*/  FFMA R22, R17, R22, R12 ;  /* 0x0000001611167223 */ /* 0x004fc6000000000c */
[----:B------:R-:W2:Y:S04]  /*02a0*/  LDG.E R12, desc[UR6][R4.64+0x14] ;  /* 0x00001406040c7981 */ /* 0x000ea8000c1e1900 */
[----:B------:R-:W2:Y:S01]  /*02b0*/  LDG.E R17, desc[UR6][R2.64+0x5000] ;  /* 0x0050000602117981 */ /* 0x000ea2000c1e1900 */
[----:B---3--:R-:W-:-:S03]  /*02c0*/  FFMA R27, R27, R24, R22 ;  /* 0x000000181b1b7223 */ /* 0x008fc60000000016 */
[----:B------:R-:W3:Y:S01]  /*02d0*/  LDG.E R22, desc[UR6][R4.64+0x1c] ;  /* 0x00001c0604167981 */ /* 0x000ee2000c1e1900 */
[----:B----4-:R-:W-:-:S03]  /*02e0*/  FFMA R27, R20, R25, R27 ;  /* 0x00000019141b7223 */ /* 0x010fc6000000001b */
[----:B------:R-:W4:Y:S04]  /*02f0*/  LDG.E R20, desc[UR6][R4.64+0x18] ;  /* 0x0000180604147981 */ /* 0x000f28000c1e1900 */
[----:B------:R-:W4:Y:S01]  /*0300*/  LDG.E R25, desc[UR6][R2.64+0x6000] ;  /* 0x0060000602197981 */ /* 0x000f22000c1e1900 */
[----:B-----5:R-:W-:-:S03]  /*0310*/  FFMA R23, R18, R23, R27 ;  /* 0x0000001712177223 */ /* 0x020fc6000000001b */
[----:B------:R-:W3:Y:S04]  /*0320*/  LDG.E R27, desc[UR6][R2.64+0x7000] ;  /* 0x00700006021b7981 */ /* 0x000ee8000c1e1900 */
[----:B------:R-:W5:Y:S01]  /*0330*/  LDG.E R18, desc[UR6][R4.64+0x20] ;  /* 0x0000200604127981 */ /* 0x000f62000c1e1900 */
[----:B------:R-:W-:-:S03]  /*0340*/  FFMA R21, R16, R21, R23 ;  /* 0x0000001510157223 */ /* 0x000fc60000000017 */
[----:B------:R-:W5:Y:S04]  /*0350*/  LDG.E R23, desc[UR6][R2.64+0x8000] ;  /* 0x0080000602177981 */ /* 0x000f68000c1e1900 */
        /* <DEDUP_REMOVED lines=12> */
[----:B------:R-:W5:Y:S04]  /*0420*/  LDG.E R6, desc[UR6][R4.64+0x34] ;  /* 0x0000340604067981 */ /* 0x000f68000c1e1900 */
[----:B------:R-:W5:Y:S01]  /*0430*/  LDG.E R11, desc[UR6][R2.64+0xd000] ;  /* 0x00d00006020b7981 */ /* 0x000f62000c1e1900 */
[----:B--2---:R-:W-:-:S03]  /*0440*/  FFMA R29, R12, R17, R29 ;  /* 0x000000110c1d7223 */ /* 0x004fc6000000001d */
[----:B------:R-:W2:Y:S04]  /*0450*/  LDG.E R12, desc[UR6][R4.64+0x38] ;  /* 0x00003806040c7981 */ /* 0x000ea8000c1e1900 */
[----:B------:R-:W2:Y:S01]  /*0460*/  LDG.E R17, desc[UR6][R2.64+0xe000] ;  /* 0x00e0000602117981 */ /* 0x000ea2000c1e1900 */
[----:B----4-:R-:W-:-:S03]  /*0470*/  FFMA R25, R20, R25, R29 ;  /* 0x0000001914197223 */ /* 0x010fc6000000001d */
[----:B------:R-:W4:Y:S01]  /*0480*/  LDG.E R20, desc[UR6][R4.64+0x3c] ;  /* 0x00003c0604147981 */ /* 0x000f22000c1e1900 */
[----:B---3--:R-:W-:-:S03]  /*0490*/  FFMA R27, R22, R27, R25 ;  /* 0x0000001b161b7223 */ /* 0x008fc60000000019 */
[----:B------:R-:W4:Y:S04]  /*04a0*/  LDG.E R25, desc[UR6][R2.64+0xf000] ;  /* 0x00f0000602197981 */ /* 0x000f28000c1e1900 */
[----:B------:R-:W3:Y:S01]  /*04b0*/  LDG.E R22, desc[UR6][R4.64+0x40] ;  /* 0x0000400604167981 */ /* 0x000ee2000c1e1900 */
        /* <DEDUP_REMOVED lines=52> */
[----:B------:R-:W4:Y:S01]  /*0800*/  LDG.E R25, desc[UR6][R2.64+0x21000] ;  /* 0x0210000602197981 */ /* 0x000f22000c1e1900 */
[----:B-----5:R-:W-:-:S03]  /*0810*/  FFMA R27, R18, R23, R27 ;  /* 0x00000017121b7223 */ /* 0x020fc6000000001b */
[----:B------:R-:W3:Y:S04]  /*0820*/  LDG.E R18, desc[UR6][R4.64+0x88] ;  /* 0x0000880604127981 */ /* 0x000ee8000c1e1900 */
[----:B------:R-:W3:Y:S01]  /*0830*/  LDG.E R23, desc[UR6][R2.64+0x22000] ;  /* 0x0220000602177981 */ /* 0x000ee2000c1e1900 */
        /* <DEDUP_REMOVED lines=15> */
[----:B------:R-:W5:Y:S04]  /*0930*/  LDG.E R6, desc[UR6][R4.64+0xa0] ;  /* 0x0000a00604067981 */ /* 0x000f68000c1e1900 */
[----:B------:R-:W5:Y:S01]  /*0940*/  LDG.E R13, desc[UR6][R2.64+0x28000] ;  /* 0x02800006020d7981 */ /* 0x000f62000c1e1900 */
[----:B--2---:R-:W-:-:S03]  /*0950*/  FFMA R29, R17, R12, R24 ;  /* 0x0000000c111d7223 */ /* 0x004fc60000000018 */
[----:B------:R-:W2:Y:S04]  /*0960*/  LDG.E R17, desc[UR6][R4.64+0xa4] ;  /* 0x0000a40604117981 */ /* 0x000ea8000c1e1900 */
[----:B------:R-:W2:Y:S01]  /*0970*/  LDG.E R12, desc[UR6][R2.64+0x29000] ;  /* 0x02900006020c7981 */ /* 0x000ea2000c1e1900 */
[----:B----4-:R-:W-:-:S04]  /*0980*/  FFMA R25, R20, R25, R29 ;  /* 0x0000001914197223 */ /* 0x010fc8000000001d */
[----:B---3--:R-:W-:Y:S02]  /*0990*/  FFMA R20, R18, R23, R25 ;  /* 0x0000001712147223 */ /* 0x008fe40000000019 */
[----:B------:R-:W3:Y:S04]  /*09a0*/  LDG.E R18, desc[UR6][R4.64+0xa8] ;  /* 0x0000a80604127981 */ /* 0x000ee8000c1e1900 */
[----:B------:R-:W3:Y:S01]  /*09b0*/  LDG.E R23, desc[UR6][R2.64+0x2a000] ;  /* 0x02a0000602177981 */ /* 0x000ee2000c1e1900 */
[----:B-----5:R-:W-:-:S03]  /*09c0*/  FFMA R20, R21, R16, R20 ;  /* 0x0000001015147223 */ /* 0x020fc60000000014 */
[----:B------:R-:W4:Y:S04]  /*09d0*/  LDG.E R16, desc[UR6][R4.64+0xac] ;  /* 0x0000ac0604107981 */ /* 0x000f28000c1e1900 */
[----:B------:R-:W4:Y:S01]  /*09e0*/  LDG.E R21, desc[UR6][R2.64+0x2b000] ;  /* 0x02b0000602157981 */ /* 0x000f22000c1e1900 */
        /* <DEDUP_REMOVED lines=20> */
[----:B---3--:R-:W-:-:S04]  /*0b30*/  FFMA R23, R18, R23, R29 ;  /* 0x0000001712177223 */ /* 0x008fc8000000001d */
[----:B----4-:R-:W-:Y:S02]  /*0b40*/  FFMA R23, R16, R21, R23 ;  /* 0x0000001510177223 */ /* 0x010fe40000000017 */
        /* <DEDUP_REMOVED lines=24> */
[----:B------:R0:W2:Y:S01]  /*0cd0*/  LDG.E R17, desc[UR6][R2.64+0x3b000] ;  /* 0x03b0000602117981 */ /* 0x0000a2000c1e1900 */
[----:B------:R-:W-:-:S04]  /*0ce0*/  UIADD3 UR4, UPT, UPT, UR4, 0x40, URZ ;  /* 0x0000004004047890 */ /* 0x000fc8000fffe0ff */
[----:B------:R-:W-:Y:S01]  /*0cf0*/  UISETP.NE.AND UP0, UPT, UR4, 0x400, UPT ;  /* 0x000004000400788c */ /* 0x000fe2000bf05270 */
[----:B---3--:R-:W-:-:S04]  /*0d00*/  FFMA R21, R21, R16, R24 ;  /* 0x0000001015157223 */ /* 0x008fc80000000018 */
[----:B----4-:R-:W-:-:S04]  /*0d10*/  FFMA R19, R14, R19, R21 ;  /* 0x000000130e137223 */ /* 0x010fc80000000015 */
[----:B-----5:R-:W-:-:S04]  /*0d20*/  FFMA R15, R10, R15, R19 ;  /* 0x0000000f0a0f7223 */ /* 0x020fc80000000013 */
[----:B------:R-:W-:-:S04]  /*0d30*/  FFMA R11, R8, R11, R15 ;  /* 0x0000000b080b7223 */ /* 0x000fc8000000000f */
[----:B------:R-:W-:-:S04]  /*0d40*/  FFMA R11, R18, R23, R11 ;  /* 0x00000017120b7223 */ /* 0x000fc8000000000b */
[----:B------:R-:W-:Y:S01]  /*0d50*/  FFMA R11, R20, R25, R11 ;  /* 0x00000019140b7223 */ /* 0x000fe2000000000b */
[----:B------:R-:W-:Y:S02]  /*0d60*/  IADD3 R8, P0, PT, R4, 0x100, RZ ;  /* 0x0000010004087810 */ /* 0x000fe40007f1e0ff */
[----:B0-----:R-:W-:Y:S01]  /*0d70*/  IADD3 R2, P1, PT, R2, 0x40000, RZ ;  /* 0x0004000002027810 */ /* 0x001fe20007f3e0ff */
[----:B------:R-:W-:Y:S01]  /*0d80*/  FFMA R22, R22, R27, R11 ;  /* 0x0000001b16167223 */ /* 0x000fe2000000000b */
[----:B------:R-:W-:Y:S02]  /*0d90*/  IADD3.X R11, PT, PT, RZ, R5, RZ, P0, !PT ;  /* 0x00000005ff0b7210 */ /* 0x000fe400007fe4ff */
[----:B------:R-:W-:Y:S01]  /*0da0*/  IADD3.X R3, PT, PT, RZ, R3, RZ, P1, !PT ;  /* 0x00000003ff037210 */ /* 0x000fe20000ffe4ff */
[----:B------:R-:W-:-:S04]  /*0db0*/  FFMA R13, R13, R6, R22 ;  /* 0x000000060d0d7223 */ /* 0x000fc80000000016 */
[----:B--2---:R-:W-:Y:S01]  /*0dc0*/  FFMA R12, R12, R17, R13 ;  /* 0x000000110c0c7223 */ /* 0x004fe2000000000d */
[----:B------:R-:W-:Y:S06]  /*0dd0*/  BRA.U UP0, `(.L_x_0) ;  /* 0xfffffff100dc7547 */ /* 0x000fec000b83ffff */
[----:B------:R-:W0:Y:S01]  /*0de0*/  LDCU.64 UR4, c[0x0][0x390] ;  /* 0x00007200ff0477ac */ /* 0x000e220008000a00 */
[----:B------:R-:W-:-:S04]  /*0df0*/  LEA R7, P0, R0, R7, 0xa ;  /* 0x0000000700077211 */ /* 0x000fc800078050ff */
[----:B------:R-:W-:Y:S02]  /*0e00*/  LEA.HI.X R0, R0, R9, RZ, 0xa, P0 ;  /* 0x0000000900007211 */ /* 0x000fe400000f54ff */
[----:B0-----:R-:W-:-:S04]  /*0e10*/  LEA R2, P0, R7, UR4, 0x2 ;  /* 0x0000000407027c11 */ /* 0x001fc8000f8010ff */
[----:B------:R-:W-:-:S05]  /*0e20*/  LEA.HI.X R3, R7, UR5, R0, 0x2, P0 ;  /* 0x0000000507037c11 */ /* 0x000fca00080f1400 */
[----:B------:R-:W-:Y:S01]  /*0e30*/  STG.E desc[UR6][R2.64], R12 ;  /* 0x0000000c02007986 */ /* 0x000fe2000c101906 */
[----:B------:R-:W-:Y:S05]  /*0e40*/  EXIT ;  /* 0x000000000000794d */ /* 0x000fea0003800000 */
.L_x_1:
[----:B------:R-:W-:-:S00]  /*0e50*/  BRA `(.L_x_1) ;  /* 0xfffffffc00fc7947 */ /* 0x000fc0000383ffff */
[----:B------:R-:W-:-:S00]  /*0e60*/  NOP ;  /* 0x0000000000007918 */ /* 0x000fc00000000000 */
        /* <DEDUP_REMOVED lines=9> */
.L_x_2:


//--------------------- .nv.shared.reserved.0     --------------------------
	.section	.nv.shared.reserved.0,"aw",@nobits
	.weak		__nv_reservedSMEM_offset_0_alias
	.size		__nv_reservedSMEM_offset_0_alias, 0, 64
	.other		__nv_reservedSMEM_offset_0_alias,@"STO_CUDA_RESERVED_SHARED STV_DEFAULT"
__nv_reservedSMEM_offset_0_alias:
	.zero		0
	.zero		64


//--------------------- .nv.constant0._Z20matrixMultiplicationPfS_S_ --------------------------
	.section	.nv.constant0._Z20matrixMultiplicationPfS_S_,"a",@progbits
	.sectionflags	@""
	.align	4
.nv.constant0._Z20matrixMultiplicationPfS_S_:
	.zero		920


//--------------------- SYMBOLS --------------------------

	.type		.nv.reservedSmem.offset0,@object
	.size		.nv.reservedSmem.offset0,0x4
